	.headerflags	@"EF_CUDA_TEXMODE_UNIFIED EF_CUDA_64BIT_ADDRESS EF_CUDA_ACCELERATORS EF_CUDA_SM90 EF_CUDA_VIRTUAL_SM(EF_CUDA_SM90)"
	.elftype	@"ET_EXEC"


//--------------------- .nv.info                  --------------------------
	.section	.nv.info,"",@"SHT_CUDA_INFO"
	.align	4


	//----- nvinfo : EIATTR_REGCOUNT
	.align		4
        /*0000*/ 	.byte	0x04, 0x2f
        /*0002*/ 	.short	(.L_3 - .L_2)
	.align		4
.L_2:
        /*0004*/ 	.word	index@(triton_poi_fused__native_batch_norm_legit_no_training_add_relu_13)
        /*0008*/ 	.word	0x00000020


	//----- nvinfo : EIATTR_MIN_STACK_SIZE
	.align		4
.L_3:
        /*000c*/ 	.byte	0x04, 0x12
        /*000e*/ 	.short	(.L_5 - .L_4)
	.align		4
.L_4:
        /*0010*/ 	.word	index@(triton_poi_fused__native_batch_norm_legit_no_training_add_relu_13)
        /*0014*/ 	.word	0x00000000


	//----- nvinfo : EIATTR_FRAME_SIZE
	.align		4
.L_5:
        /*0018*/ 	.byte	0x04, 0x11
        /*001a*/ 	.short	(.L_7 - .L_6)
	.align		4
.L_6:
        /*001c*/ 	.word	index@(triton_poi_fused__native_batch_norm_legit_no_training_add_relu_13)
        /*0020*/ 	.word	0x00000000


	//----- nvinfo : EIATTR_MIN_STACK_SIZE
	.align		4
.L_7:
        /*0024*/ 	.byte	0x04, 0x12
        /*0026*/ 	.short	(.L_9 - .L_8)
	.align		4
.L_8:
        /*0028*/ 	.word	index@(triton_poi_fused__native_batch_norm_legit_no_training_add_relu_13)
        /*002c*/ 	.word	0x00000000
.L_9:


//--------------------- .nv.info.triton_poi_fused__native_batch_norm_legit_no_training_add_relu_13 --------------------------
	.section	.nv.info.triton_poi_fused__native_batch_norm_legit_no_training_add_relu_13,"",@"SHT_CUDA_INFO"
	.sectionflags	@""
	.align	4


	//----- nvinfo : EIATTR_CUDA_API_VERSION
	.align		4
        /*0000*/ 	.byte	0x04, 0x37
        /*0002*/ 	.short	(.L_11 - .L_10)
.L_10:
        /*0004*/ 	.word	0x0000007c


	//----- nvinfo : EIATTR_KPARAM_INFO
	.align		4
.L_11:
        /*0008*/ 	.byte	0x04, 0x17
        /*000a*/ 	.short	(.L_13 - .L_12)
.L_12:
        /*000c*/ 	.word	0x00000000
        /*0010*/ 	.short	0x0008
        /*0012*/ 	.short	0x003c
        /*0014*/ 	.byte	0x00, 0xf0, 0x11, 0x00


	//----- nvinfo : EIATTR_KPARAM_INFO
	.align		4
.L_13:
        /*0018*/ 	.byte	0x04, 0x17
        /*001a*/ 	.short	(.L_15 - .L_14)
.L_14:
        /*001c*/ 	.word	0x00000000
        /*0020*/ 	.short	0x0007
        /*0022*/ 	.short	0x0038
        /*0024*/ 	.byte	0x00, 0xf0, 0x11, 0x00


	//----- nvinfo : EIATTR_KPARAM_INFO
	.align		4
.L_15:
        /*0028*/ 	.byte	0x04, 0x17
        /*002a*/ 	.short	(.L_17 - .L_16)
.L_16:
        /*002c*/ 	.word	0x00000000
        /*0030*/ 	.short	0x0006
        /*0032*/ 	.short	0x0030
        /*0034*/ 	.byte	0x00, 0xf4, 0x21, 0x00


	//----- nvinfo : EIATTR_KPARAM_INFO
	.align		4
.L_17:
        /*0038*/ 	.byte	0x04, 0x17
        /*003a*/ 	.short	(.L_19 - .L_18)
.L_18:
        /*003c*/ 	.word	0x00000000
        /*0040*/ 	.short	0x0005
        /*0042*/ 	.short	0x0028
        /*0044*/ 	.byte	0x00, 0xf4, 0x21, 0x00


	//----- nvinfo : EIATTR_KPARAM_INFO
	.align		4
.L_19:
        /*0048*/ 	.byte	0x04, 0x17
        /*004a*/ 	.short	(.L_21 - .L_20)
.L_20:
        /*004c*/ 	.word	0x00000000
        /*0050*/ 	.short	0x0004
        /*0052*/ 	.short	0x0020
        /*0054*/ 	.byte	0x00, 0xf4, 0x21, 0x00


	//----- nvinfo : EIATTR_KPARAM_INFO
	.align		4
.L_21:
        /*0058*/ 	.byte	0x04, 0x17
        /*005a*/ 	.short	(.L_23 - .L_22)
.L_22:
        /*005c*/ 	.word	0x00000000
        /*0060*/ 	.short	0x0003
        /*0062*/ 	.short	0x0018
        /*0064*/ 	.byte	0x00, 0xf4, 0x21, 0x00


	//----- nvinfo : EIATTR_KPARAM_INFO
	.align		4
.L_23:
        /*0068*/ 	.byte	0x04, 0x17
        /*006a*/ 	.short	(.L_25 - .L_24)
.L_24:
        /*006c*/ 	.word	0x00000000
        /*0070*/ 	.short	0x0002
        /*0072*/ 	.short	0x0010
        /*0074*/ 	.byte	0x00, 0xf4, 0x21, 0x00


	//----- nvinfo : EIATTR_KPARAM_INFO
	.align		4
.L_25:
        /*0078*/ 	.byte	0x04, 0x17
        /*007a*/ 	.short	(.L_27 - .L_26)
.L_26:
        /*007c*/ 	.word	0x00000000
        /*0080*/ 	.short	0x0001
        /*0082*/ 	.short	0x0008
        /*0084*/ 	.byte	0x00, 0xf4, 0x21, 0x00


	//----- nvinfo : EIATTR_KPARAM_INFO
	.align		4
.L_27:
        /*0088*/ 	.byte	0x04, 0x17
        /*008a*/ 	.short	(.L_29 - .L_28)
.L_28:
        /*008c*/ 	.word	0x00000000
        /*0090*/ 	.short	0x0000
        /*0092*/ 	.short	0x0000
        /*0094*/ 	.byte	0x00, 0xf4, 0x21, 0x00


	//----- nvinfo : EIATTR_SPARSE_MMA_MASK
	.align		4
.L_29:
        /*0098*/ 	.byte	0x03, 0x50
        /*009a*/ 	.short	0x0000


	//----- nvinfo : EIATTR_MAXREG_COUNT
	.align		4
        /*009c*/ 	.byte	0x03, 0x1b
        /*009e*/ 	.short	0x00ff


	//----- nvinfo : EIATTR_EXIT_INSTR_OFFSETS
	.align		4
        /*00a0*/ 	.byte	0x04, 0x1c
        /*00a2*/ 	.short	(.L_31 - .L_30)


	//   ....[0]....
.L_30:
        /*00a4*/ 	.word	0x00000bf0


	//   ....[1]....
        /*00a8*/ 	.word	0x00000cb0


	//----- nvinfo : EIATTR_REQNTID
	.align		4
.L_31:
        /*00ac*/ 	.byte	0x04, 0x10
        /*00ae*/ 	.short	(.L_33 - .L_32)
.L_32:
        /*00b0*/ 	.word	0x00000080
        /*00b4*/ 	.word	0x00000001
        /*00b8*/ 	.word	0x00000001


	//----- nvinfo : EIATTR_CBANK_PARAM_SIZE
	.align		4
.L_33:
        /*00bc*/ 	.byte	0x03, 0x19
        /*00be*/ 	.short	0x0040


	//----- nvinfo : EIATTR_PARAM_CBANK
	.align		4
        /*00c0*/ 	.byte	0x04, 0x0a
        /*00c2*/ 	.short	(.L_35 - .L_34)
	.align		4
.L_34:
        /*00c4*/ 	.word	index@(.nv.constant0.triton_poi_fused__native_batch_norm_legit_no_training_add_relu_13)
        /*00c8*/ 	.short	0x0210
        /*00ca*/ 	.short	0x0040


	//----- nvinfo : EIATTR_SW_WAR
	.align		4
.L_35:
        /*00cc*/ 	.byte	0x04, 0x36
        /*00ce*/ 	.short	(.L_37 - .L_36)
.L_36:
        /*00d0*/ 	.word	0x00000008
.L_37:


//--------------------- .nv.callgraph             --------------------------
	.section	.nv.callgraph,"",@"SHT_CUDA_CALLGRAPH"
	.align	4
	.sectionentsize	8
	.align		4
        /*0000*/ 	.word	0x00000000
	.align		4
        /*0004*/ 	.word	0xffffffff
	.align		4
        /*0008*/ 	.word	0x00000000
	.align		4
        /*000c*/ 	.word	0xfffffffe
	.align		4
        /*0010*/ 	.word	0x00000000
	.align		4
        /*0014*/ 	.word	0xfffffffd
	.align		4
        /*0018*/ 	.word	0x00000000
	.align		4
        /*001c*/ 	.word	0xfffffffc


//--------------------- .nv.constant4             --------------------------
	.section	.nv.constant4,"a",@progbits
	.align	8
	.align		8
.nv.constant4:
        /*0000*/ 	.dword	_$_str
	.align		8
        /*0008*/ 	.dword	_$_str_$_2


//--------------------- .text.triton_poi_fused__native_batch_norm_legit_no_training_add_relu_13 --------------------------
	.section	.text.triton_poi_fused__native_batch_norm_legit_no_training_add_relu_13,"ax",@progbits
	.sectionflags	@"SHF_BARRIERS=1"
	.align	128
        .global         triton_poi_fused__native_batch_norm_legit_no_training_add_relu_13
        .type           triton_poi_fused__native_batch_norm_legit_no_training_add_relu_13,@function
        .size           triton_poi_fused__native_batch_norm_legit_no_training_add_relu_13,(.L_x_1 - triton_poi_fused__native_batch_norm_legit_no_training_add_relu_13)
        .other          triton_poi_fused__native_batch_norm_legit_no_training_add_relu_13,@"STO_CUDA_ENTRY STV_DEFAULT"
triton_poi_fused__native_batch_norm_legit_no_training_add_relu_13:
.text.triton_poi_fused__native_batch_norm_legit_no_training_add_relu_13:
[----:B------:R-:W0:Y:S01]  /*0000*/  LDC R1, c[0x0][0x28] ;  /* 0x00000a00ff017b82 */ /* 0x000e220000000800 */
[----:B------:R-:W1:Y:S07]  /*0010*/  S2R R24, SR_CTAID.Z ;  /* 0x0000000000187919 */ /* 0x000e6e0000002700 */
[----:B------:R-:W1:Y:S01]  /*0020*/  S2UR UR4, SR_CTAID.Y ;  /* 0x00000000000479c3 */ /* 0x000e620000002600 */
[----:B------:R-:W-:Y:S01]  /*0030*/  HFMA2.MMA R22, -RZ, RZ, 0, 0 ;  /* 0x00000000ff167435 */ /* 0x000fe200000001ff */
[----:B------:R-:W-:Y:S01]  /*0040*/  ULDC.64 UR6, c[0x0][0x208] ;  /* 0x0000820000067ab9 */ /* 0x000fe20000000a00 */
[----:B------:R-:W2:Y:S01]  /*0050*/  S2R R19, SR_TID.X ;  /* 0x0000000000137919 */ /* 0x000ea20000002100 */
[----:B------:R-:W3:Y:S04]  /*0060*/  S2R R0, SR_CTAID.X ;  /* 0x0000000000007919 */ /* 0x000ee80000002500 */
[----:B------:R-:W1:Y:S08]  /*0070*/  LDC R3, c[0x0][0x10] ;  /* 0x00000400ff037b82 */ /* 0x000e700000000800 */
[----:B------:R-:W4:Y:S08]  /*0080*/  LDC.64 R14, c[0x0][0x210] ;  /* 0x00008400ff0e7b82 */ /* 0x000f300000000a00 */
[----:B------:R-:W5:Y:S01]  /*0090*/  LDC.64 R10, c[0x0][0x238] ;  /* 0x00008e00ff0a7b82 */ /* 0x000f620000000a00 */
[----:B-1----:R-:W-:-:S05]  /*00a0*/  IMAD R24, R24, R3, UR4 ;  /* 0x0000000418187e24 */ /* 0x002fca000f8e0203 */
[----:B------:R-:W-:Y:S02]  /*00b0*/  SHF.L.U32 R24, R24, 0xa, RZ ;  /* 0x0000000a18187819 */ /* 0x000fe400000006ff */
[----:B---3--:R-:W-:Y:S02]  /*00c0*/  ISETP.GE.AND P0, PT, R0, 0x10, PT ;  /* 0x000000100000780c */ /* 0x008fe40003f06270 */
[----:B--2---:R-:W-:-:S04]  /*00d0*/  LOP3.LUT R19, R24, 0x7f, R19, 0xf8, !PT ;  /* 0x0000007f18137812 */ /* 0x004fc800078ef813 */
[C---:B------:R-:W-:Y:S01]  /*00e0*/  LOP3.LUT R9, R19.reuse, 0x180, RZ, 0xfc, !PT ;  /* 0x0000018013097812 */ /* 0x040fe200078efcff */
[C-C-:B------:R-:W-:Y:S01]  /*00f0*/  IMAD R5, R19.reuse, 0x10, R0.reuse ;  /* 0x0000001013057824 */ /* 0x140fe200078e0200 */
[C---:B------:R-:W-:Y:S02]  /*0100*/  LOP3.LUT R27, R19.reuse, 0x80, RZ, 0xfc, !PT ;  /* 0x00000080131b7812 */ /* 0x040fe400078efcff */
[----:B------:R-:W-:Y:S01]  /*0110*/  ISETP.LT.AND P6, PT, R19, 0x40000, !P0 ;  /* 0x000400001300780c */ /* 0x000fe200047c1270 */
[----:B------:R-:W-:Y:S01]  /*0120*/  HFMA2.MMA R18, -RZ, RZ, 0, 0 ;  /* 0x00000000ff127435 */ /* 0x000fe200000001ff */
[C---:B------:R-:W-:Y:S01]  /*0130*/  ISETP.LT.AND P3, PT, R9.reuse, 0x40000, !P0 ;  /* 0x000400000900780c */ /* 0x040fe20004761270 */
[----:B------:R-:W-:Y:S01]  /*0140*/  IMAD R26, R9, 0x10, R0 ;  /* 0x00000010091a7824 */ /* 0x000fe200078e0200 */
[----:B------:R-:W-:Y:S01]  /*0150*/  ISETP.LT.AND P1, PT, R27, 0x40000, !P0 ;  /* 0x000400001b00780c */ /* 0x000fe20004721270 */
[----:B----4-:R-:W-:Y:S01]  /*0160*/  IMAD.WIDE R6, R5, 0x4, R14 ;  /* 0x0000000405067825 */ /* 0x010fe200078e020e */
[----:B------:R-:W-:-:S02]  /*0170*/  LEA R27, R27, R0, 0x4 ;  /* 0x000000001b1b7211 */ /* 0x000fc400078e20ff */
[C---:B------:R-:W-:Y:S01]  /*0180*/  LOP3.LUT R13, R19.reuse, 0x200, RZ, 0xfc, !PT ;  /* 0x00000200130d7812 */ /* 0x040fe200078efcff */
[--C-:B------:R-:W-:Y:S01]  /*0190*/  IMAD.WIDE R16, R26, 0x4, R14.reuse ;  /* 0x000000041a107825 */ /* 0x100fe200078e020e */
[----:B------:R-:W-:Y:S01]  /*01a0*/  LOP3.LUT R23, R19, 0x100, RZ, 0xfc, !PT ;  /* 0x0000010013177812 */ /* 0x000fe200078efcff */
[----:B------:R-:W-:Y:S01]  /*01b0*/  HFMA2.MMA R25, -RZ, RZ, 0, 0 ;  /* 0x00000000ff197435 */ /* 0x000fe200000001ff */
[----:B------:R-:W-:Y:S01]  /*01c0*/  ISETP.LT.AND P4, PT, R13, 0x40000, !P0 ;  /* 0x000400000d00780c */ /* 0x000fe20004781270 */
[----:B------:R-:W-:Y:S01]  /*01d0*/  IMAD.MOV.U32 R20, RZ, RZ, RZ ;  /* 0x000000ffff147224 */ /* 0x000fe200078e00ff */
[----:B------:R-:W-:Y:S01]  /*01e0*/  ISETP.LT.AND P2, PT, R23, 0x40000, !P0 ;  /* 0x000400001700780c */ /* 0x000fe20004741270 */
[----:B------:R-:W-:Y:S01]  /*01f0*/  IMAD.WIDE R2, R27, 0x4, R14 ;  /* 0x000000041b027825 */ /* 0x000fe200078e020e */
[----:B------:R-:W-:Y:S01]  /*0200*/  LOP3.LUT R21, R19, 0x280, RZ, 0xfc, !PT ;  /* 0x0000028013157812 */ /* 0x000fe200078efcff */
[----:B------:R1:W2:Y:S01]  /*0210*/  @P6 LDG.E.EL R22, desc[UR6][R6.64] ;  /* 0x0000000606166981 */ /* 0x0002a2000c2e1900 */
[----:B------:R-:W-:Y:S01]  /*0220*/  MOV R8, RZ ;  /* 0x000000ff00087202 */ /* 0x000fe20000000f00 */
[----:B------:R-:W-:-:S02]  /*0230*/  IMAD R23, R23, 0x10, R0 ;  /* 0x0000001017177824 */ /* 0x000fc400078e0200 */
[----:B------:R5:W3:Y:S01]  /*0240*/  @P3 LDG.E.EL R18, desc[UR6][R16.64] ;  /* 0x0000000610123981 */ /* 0x000ae2000c2e1900 */
[----:B------:R-:W-:Y:S01]  /*0250*/  ISETP.LT.AND P5, PT, R21, 0x40000, !P0 ;  /* 0x000400001500780c */ /* 0x000fe200047a1270 */
[----:B------:R-:W-:Y:S02]  /*0260*/  IMAD.WIDE R28, R23, 0x4, R14 ;  /* 0x00000004171c7825 */ /* 0x000fe400078e020e */
[----:B------:R4:W2:Y:S02]  /*0270*/  @P1 LDG.E.EL R20, desc[UR6][R2.64] ;  /* 0x0000000602141981 */ /* 0x0008a4000c2e1900 */
[----:B-1----:R-:W-:Y:S01]  /*0280*/  IMAD R7, R13, 0x10, R0 ;  /* 0x000000100d077824 */ /* 0x002fe200078e0200 */
[----:B------:R-:W-:Y:S01]  /*0290*/  LOP3.LUT R6, R19, 0x300, RZ, 0xfc, !PT ;  /* 0x0000030013067812 */ /* 0x000fe200078efcff */
[----:B-----5:R-:W-:Y:S01]  /*02a0*/  IMAD.WIDE R16, R27, 0x4, R10 ;  /* 0x000000041b107825 */ /* 0x020fe200078e020a */
[----:B------:R-:W-:Y:S01]  /*02b0*/  LOP3.LUT R19, R19, 0x380, RZ, 0xfc, !PT ;  /* 0x0000038013137812 */ /* 0x000fe200078efcff */
[----:B------:R-:W5:Y:S01]  /*02c0*/  @P2 LDG.E.EL R8, desc[UR6][R28.64] ;  /* 0x000000061c082981 */ /* 0x000f62000c2e1900 */
[----:B----4-:R-:W-:Y:S01]  /*02d0*/  CS2R R2, SRZ ;  /* 0x0000000000027805 */ /* 0x010fe2000001ff00 */
[----:B------:R-:W-:-:S02]  /*02e0*/  IMAD.WIDE R12, R7, 0x4, R14 ;  /* 0x00000004070c7825 */ /* 0x000fc400078e020e */
[----:B------:R1:W4:Y:S02]  /*02f0*/  @P1 LDG.E.EL R25, desc[UR6][R16.64] ;  /* 0x0000000610191981 */ /* 0x000324000c2e1900 */
[----:B------:R-:W-:Y:S01]  /*0300*/  IMAD R21, R21, 0x10, R0 ;  /* 0x0000001015157824 */ /* 0x000fe200078e0200 */
[----:B------:R-:W-:Y:S01]  /*0310*/  MOV R9, RZ ;  /* 0x000000ff00097202 */ /* 0x000fe20000000f00 */
[----:B------:R1:W2:Y:S01]  /*0320*/  @P4 LDG.E.EL R2, desc[UR6][R12.64] ;  /* 0x000000060c024981 */ /* 0x0002a2000c2e1900 */
[----:B------:R-:W-:Y:S01]  /*0330*/  ISETP.LT.AND P1, PT, R19, 0x40000, !P0 ;  /* 0x000400001300780c */ /* 0x000fe20004721270 */
[----:B------:R-:W-:Y:S01]  /*0340*/  IMAD.WIDE R4, R5, 0x4, R10 ;  /* 0x0000000405047825 */ /* 0x000fe200078e020a */
[----:B-1----:R-:W1:Y:S03]  /*0350*/  LDC.64 R16, c[0x0][0x220] ;  /* 0x00008800ff107b82 */ /* 0x002e660000000a00 */
[----:B------:R-:W-:Y:S01]  /*0360*/  IMAD R29, R6, 0x10, R0 ;  /* 0x00000010061d7824 */ /* 0x000fe200078e0200 */
[----:B------:R-:W-:Y:S01]  /*0370*/  LEA R27, R19, R0, 0x4 ;  /* 0x00000000131b7211 */ /* 0x000fe200078e20ff */
[----:B------:R1:W2:Y:S01]  /*0380*/  @P6 LDG.E.EL R9, desc[UR6][R4.64] ;  /* 0x0000000604096981 */ /* 0x0002a2000c2e1900 */
[----:B0-----:R-:W-:-:S05]  /*0390*/  IMAD.WIDE R12, R21, 0x4, R14 ;  /* 0x00000004150c7825 */ /* 0x001fca00078e020e */
[----:B------:R0:W2:Y:S01]  /*03a0*/  @P5 LDG.E.EL R3, desc[UR6][R12.64] ;  /* 0x000000060c035981 */ /* 0x0000a2000c2e1900 */
[----:B-1----:R-:W-:Y:S02]  /*03b0*/  CS2R R4, SRZ ;  /* 0x0000000000047805 */ /* 0x002fe4000001ff00 */
[----:B------:R-:W-:Y:S01]  /*03c0*/  ISETP.LT.AND P6, PT, R6, 0x40000, !P0 ;  /* 0x000400000600780c */ /* 0x000fe200047c1270 */
[----:B0-----:R-:W-:-:S04]  /*03d0*/  IMAD.WIDE R12, R29, 0x4, R14 ;  /* 0x000000041d0c7825 */ /* 0x001fc800078e020e */
[----:B------:R-:W-:-:S08]  /*03e0*/  IMAD.WIDE R14, R27, 0x4, R14 ;  /* 0x000000041b0e7825 */ /* 0x000fd000078e020e */
[----:B------:R-:W2:Y:S01]  /*03f0*/  @P6 LDG.E.EL R4, desc[UR6][R12.64] ;  /* 0x000000060c046981 */ /* 0x000ea2000c2e1900 */
[----:B------:R-:W-:-:S03]  /*0400*/  IMAD.MOV.U32 R6, RZ, RZ, RZ ;  /* 0x000000ffff067224 */ /* 0x000fc600078e00ff */
[----:B------:R0:W2:Y:S01]  /*0410*/  @P1 LDG.E.EL R5, desc[UR6][R14.64] ;  /* 0x000000060e051981 */ /* 0x0000a2000c2e1900 */
[----:B------:R-:W-:-:S04]  /*0420*/  IMAD.WIDE R16, R0, 0x4, R16 ;  /* 0x0000000400107825 */ /* 0x000fc800078e0210 */
[----:B0-----:R-:W-:-:S05]  /*0430*/  IMAD.WIDE R14, R7, 0x4, R10 ;  /* 0x00000004070e7825 */ /* 0x001fca00078e020a */
[----:B------:R0:W2:Y:S02]  /*0440*/  @P4 LDG.E.EL R6, desc[UR6][R14.64] ;  /* 0x000000060e064981 */ /* 0x0000a4000c2e1900 */
[----:B0-----:R-:W-:-:S04]  /*0450*/  IMAD.WIDE R14, R21, 0x4, R10 ;  /* 0x00000004150e7825 */ /* 0x001fc800078e020a */
[----:B------:R-:W-:-:S06]  /*0460*/  IMAD.MOV.U32 R21, RZ, RZ, RZ ;  /* 0x000000ffff157224 */ /* 0x000fcc00078e00ff */
[----:B------:R0:W2:Y:S02]  /*0470*/  @!P0 LDG.E.EL R21, desc[UR6][R16.64] ;  /* 0x0000000610158981 */ /* 0x0000a4000c2e1900 */
[----:B0-----:R-:W0:Y:S01]  /*0480*/  LDC.64 R16, c[0x0][0x218] ;  /* 0x00008600ff107b82 */ /* 0x001e220000000a00 */
[----:B------:R-:W-:Y:S02]  /*0490*/  IMAD.MOV.U32 R19, RZ, RZ, RZ ;  /* 0x000000ffff137224 */ /* 0x000fe400078e00ff */
[----:B------:R-:W-:Y:S01]  /*04a0*/  IMAD.WIDE R12, R23, 0x4, R10 ;  /* 0x00000004170c7825 */ /* 0x000fe200078e020a */
[----:B------:R-:W-:-:S04]  /*04b0*/  MOV R23, RZ ;  /* 0x000000ff00177202 */ /* 0x000fc80000000f00 */
[----:B------:R1:W3:Y:S01]  /*04c0*/  @P2 LDG.E.EL R19, desc[UR6][R12.64] ;  /* 0x000000060c132981 */ /* 0x0002e2000c2e1900 */
[----:B------:R-:W-:-:S04]  /*04d0*/  IMAD.WIDE R28, R29, 0x4, R10 ;  /* 0x000000041d1c7825 */ /* 0x000fc800078e020a */
[----:B-1----:R-:W-:-:S05]  /*04e0*/  IMAD.WIDE R12, R26, 0x4, R10 ;  /* 0x000000041a0c7825 */ /* 0x002fca00078e020a */
[----:B------:R1:W3:Y:S01]  /*04f0*/  @P3 LDG.E.EL R23, desc[UR6][R12.64] ;  /* 0x000000060c173981 */ /* 0x0002e2000c2e1900 */
[----:B0-----:R-:W-:Y:S01]  /*0500*/  IMAD.WIDE R16, R0, 0x4, R16 ;  /* 0x0000000400107825 */ /* 0x001fe200078e0210 */
[----:B-1----:R-:W-:-:S06]  /*0510*/  CS2R R12, SRZ ;  /* 0x00000000000c7805 */ /* 0x002fcc000001ff00 */
[----:B------:R0:W3:Y:S04]  /*0520*/  @P6 LDG.E.EL R12, desc[UR6][R28.64] ;  /* 0x000000061c0c6981 */ /* 0x0000e8000c2e1900 */
[----:B------:R1:W3:Y:S01]  /*0530*/  @!P0 LDG.E.EL R13, desc[UR6][R16.64] ;  /* 0x00000006100d8981 */ /* 0x0002e2000c2e1900 */
[----:B0-----:R-:W0:Y:S08]  /*0540*/  LDC.64 R28, c[0x0][0x228] ;  /* 0x00008a00ff1c7b82 */ /* 0x001e300000000a00 */
[----:B-1----:R-:W1:Y:S01]  /*0550*/  LDC.64 R16, c[0x0][0x230] ;  /* 0x00008c00ff107b82 */ /* 0x002e620000000a00 */
[----:B------:R-:W-:-:S10]  /*0560*/  HFMA2.MMA R7, -RZ, RZ, 0, 0 ;  /* 0x00000000ff077435 */ /* 0x000fd400000001ff */
[----:B------:R0:W4:Y:S02]  /*0570*/  @P5 LDG.E.EL R7, desc[UR6][R14.64] ;  /* 0x000000060e075981 */ /* 0x000124000c2e1900 */
[----:B0-----:R-:W-:Y:S01]  /*0580*/  IMAD.WIDE R28, R0, 0x4, R28 ;  /* 0x00000004001c7825 */ /* 0x001fe200078e021c */
[----:B------:R-:W-:-:S03]  /*0590*/  CS2R R14, SRZ ;  /* 0x00000000000e7805 */ /* 0x000fc6000001ff00 */
[----:B-1----:R-:W-:-:S03]  /*05a0*/  IMAD.WIDE R16, R0, 0x4, R16 ;  /* 0x0000000400107825 */ /* 0x002fc600078e0210 */
[----:B------:R-:W4:Y:S04]  /*05b0*/  @!P0 LDG.E.EL R14, desc[UR6][R28.64] ;  /* 0x000000061c0e8981 */ /* 0x000f28000c2e1900 */
[----:B------:R0:W4:Y:S01]  /*05c0*/  @!P0 LDG.E.EL R15, desc[UR6][R16.64] ;  /* 0x00000006100f8981 */ /* 0x000122000c2e1900 */
[----:B------:R-:W-:Y:S01]  /*05d0*/  MOV R26, RZ ;  /* 0x000000ff001a7202 */ /* 0x000fe20000000f00 */
[----:B------:R-:W-:-:S05]  /*05e0*/  IMAD.WIDE R10, R27, 0x4, R10 ;  /* 0x000000041b0a7825 */ /* 0x000fca00078e020a */
[----:B------:R1:W4:Y:S01]  /*05f0*/  @P1 LDG.E.EL R26, desc[UR6][R10.64] ;  /* 0x000000060a1a1981 */ /* 0x000322000c2e1900 */
[----:B0-----:R-:W-:Y:S01]  /*0600*/  HFMA2.MMA R16, -RZ, RZ, 1.625, 0 ;  /* 0x3e800000ff107435 */ /* 0x001fe200000001ff */
[----:B-1----:R-:W0:Y:S01]  /*0610*/  S2R R10, SR_TID.X ;  /* 0x00000000000a7919 */ /* 0x002e220000002100 */
[----:B------:R-:W1:Y:S01]  /*0620*/  S2UR UR5, SR_CgaCtaId ;  /* 0x00000000000579c3 */ /* 0x000e620000008800 */
[----:B------:R-:W-:Y:S02]  /*0630*/  UMOV UR4, 0x400 ;  /* 0x0000040000047882 */ /* 0x000fe40000000000 */
[----:B-1----:R-:W-:Y:S01]  /*0640*/  UPRMT UR4, UR5, 0x654, UR4 ;  /* 0x0000065405047896 */ /* 0x002fe20008000004 */
[----:B--2---:R-:W-:-:S04]  /*0650*/  FADD R21, R21, 9.9999997473787516356e-06 ;  /* 0x3727c5ac15157421 */ /* 0x004fc80000000000 */
[----:B------:R-:W1:Y:S02]  /*0660*/  MUFU.SQRT R27, R21 ;  /* 0x00000015001b7308 */ /* 0x000e640000002000 */
[C---:B-1----:R-:W-:Y:S02]  /*0670*/  FSETP.GT.AND P1, PT, R27.reuse, 8.50705917302346158658e+37, PT ;  /* 0x7e8000001b00780b */ /* 0x042fe40003f24000 */
[----:B------:R-:W-:-:S11]  /*0680*/  FSETP.GEU.AND P2, PT, R27, 1.175494350822287508e-38, PT ;  /* 0x008000001b00780b */ /* 0x000fd60003f4e000 */
[----:B------:R-:W-:-:S04]  /*0690*/  @P1 FMUL R27, R27, 0.25 ;  /* 0x3e8000001b1b1820 */ /* 0x000fc80000400000 */
[----:B------:R-:W-:-:S06]  /*06a0*/  @!P2 FMUL R27, R27, 16777216 ;  /* 0x4b8000001b1ba820 */ /* 0x000fcc0000400000 */
[----:B------:R-:W1:Y:S01]  /*06b0*/  MUFU.RCP R27, R27 ;  /* 0x0000001b001b7308 */ /* 0x000e620000001000 */
[----:B------:R-:W-:-:S05]  /*06c0*/  FSEL R16, R16, 1, P1 ;  /* 0x3f80000010107808 */ /* 0x000fca0000800000 */
[----:B------:R-:W-:Y:S01]  /*06d0*/  @!P2 FMUL R16, R16, 16777216 ;  /* 0x4b8000001010a820 */ /* 0x000fe20000400000 */
[----:B---3--:R-:W-:-:S03]  /*06e0*/  FADD R11, -R13, R20 ;  /* 0x000000140d0b7221 */ /* 0x008fc60000000100 */
[----:B-1----:R-:W-:Y:S01]  /*06f0*/  FMUL R16, R27, R16 ;  /* 0x000000101b107220 */ /* 0x002fe20000400000 */
[C---:B-----5:R-:W-:Y:S01]  /*0700*/  FADD R17, -R13.reuse, R8 ;  /* 0x000000080d117221 */ /* 0x060fe20000000100 */
[C---:B------:R-:W-:Y:S02]  /*0710*/  FADD R21, -R13.reuse, R18 ;  /* 0x000000120d157221 */ /* 0x040fe40000000100 */
[C---:B------:R-:W-:Y:S01]  /*0720*/  FMUL R20, R16.reuse, R11 ;  /* 0x0000000b10147220 */ /* 0x040fe20000400000 */
[----:B------:R-:W-:Y:S01]  /*0730*/  FADD R11, -R13, R22 ;  /* 0x000000160d0b7221 */ /* 0x000fe20000000100 */
[C---:B------:R-:W-:Y:S01]  /*0740*/  FMUL R18, R16.reuse, R17 ;  /* 0x0000001110127220 */ /* 0x040fe20000400000 */
[C---:B------:R-:W-:Y:S02]  /*0750*/  FMUL R8, R16.reuse, R21 ;  /* 0x0000001510087220 */ /* 0x040fe40000400000 */
[----:B------:R-:W-:Y:S01]  /*0760*/  FMUL R22, R16, R11 ;  /* 0x0000000b10167220 */ /* 0x000fe20000400000 */
[C---:B0-----:R-:W-:Y:S01]  /*0770*/  IMAD.SHL.U32 R11, R10.reuse, 0x4, RZ ;  /* 0x000000040a0b7824 */ /* 0x041fe200078e00ff */
[----:B------:R-:W-:-:S04]  /*0780*/  LOP3.LUT R17, R10, 0x7f, RZ, 0xc0, !PT ;  /* 0x0000007f0a117812 */ /* 0x000fc800078ec0ff */
[----:B------:R-:W-:Y:S01]  /*0790*/  LEA R17, R17, UR4, 0x2 ;  /* 0x0000000411117c11 */ /* 0x000fe2000f8e10ff */
[-CC-:B----4-:R-:W-:Y:S01]  /*07a0*/  FFMA R20, R20, R14.reuse, R15.reuse ;  /* 0x0000000e14147223 */ /* 0x190fe2000000000f */
[-CC-:B------:R-:W-:Y:S01]  /*07b0*/  FFMA R18, R18, R14.reuse, R15.reuse ;  /* 0x0000000e12127223 */ /* 0x180fe2000000000f */
[-CC-:B------:R-:W-:Y:S01]  /*07c0*/  FFMA R8, R8, R14.reuse, R15.reuse ;  /* 0x0000000e08087223 */ /* 0x180fe2000000000f */
[----:B------:R-:W-:Y:S02]  /*07d0*/  FFMA R22, R22, R14, R15 ;  /* 0x0000000e16167223 */ /* 0x000fe4000000000f */
[----:B------:R-:W-:Y:S02]  /*07e0*/  FSETP.GEU.AND P1, PT, R20, RZ, PT ;  /* 0x000000ff1400720b */ /* 0x000fe40003f2e000 */
[----:B------:R-:W-:Y:S02]  /*07f0*/  FSETP.GEU.AND P2, PT, R18, RZ, PT ;  /* 0x000000ff1200720b */ /* 0x000fe40003f4e000 */
[----:B------:R-:W-:-:S02]  /*0800*/  FSEL R20, R20, RZ, P1 ;  /* 0x000000ff14147208 */ /* 0x000fc40000800000 */
[----:B------:R-:W-:Y:S02]  /*0810*/  FSETP.GEU.AND P1, PT, R8, RZ, PT ;  /* 0x000000ff0800720b */ /* 0x000fe40003f2e000 */
[----:B------:R-:W-:Y:S02]  /*0820*/  FSETP.GEU.AND P3, PT, R22, RZ, PT ;  /* 0x000000ff1600720b */ /* 0x000fe40003f6e000 */
[----:B------:R-:W-:Y:S02]  /*0830*/  FSEL R10, R18, RZ, P2 ;  /* 0x000000ff120a7208 */ /* 0x000fe40001000000 */
[----:B------:R-:W-:Y:S02]  /*0840*/  FSEL R8, R8, RZ, P1 ;  /* 0x000000ff08087208 */ /* 0x000fe40000800000 */
[----:B------:R-:W-:Y:S01]  /*0850*/  FSEL R22, R22, RZ, P3 ;  /* 0x000000ff16167208 */ /* 0x000fe20001800000 */
[----:B------:R-:W-:Y:S01]  /*0860*/  FADD R20, R20, R25 ;  /* 0x0000001914147221 */ /* 0x000fe20000000000 */
[----:B------:R-:W-:Y:S01]  /*0870*/  FADD R28, R10, R19 ;  /* 0x000000130a1c7221 */ /* 0x000fe20000000000 */
[----:B------:R-:W-:-:S02]  /*0880*/  FADD R29, R8, R23 ;  /* 0x00000017081d7221 */ /* 0x000fc40000000000 */
[----:B------:R-:W-:Y:S01]  /*0890*/  FADD R22, R22, R9 ;  /* 0x0000000916167221 */ /* 0x000fe20000000000 */
[----:B------:R0:W-:Y:S04]  /*08a0*/  STS [R17+0x200], R20 ;  /* 0x0002001411007388 */ /* 0x0001e80000000800 */
[----:B------:R-:W-:Y:S04]  /*08b0*/  STS [R17+0x400], R28 ;  /* 0x0004001c11007388 */ /* 0x000fe80000000800 */
[----:B------:R-:W-:Y:S04]  /*08c0*/  STS [R17+0x600], R29 ;  /* 0x0006001d11007388 */ /* 0x000fe80000000800 */
[----:B------:R-:W-:Y:S01]  /*08d0*/  STS [R17], R22 ;  /* 0x0000001611007388 */ /* 0x000fe20000000800 */
[----:B------:R-:W-:-:S04]  /*08e0*/  LOP3.LUT R11, R11, 0x1fc, RZ, 0xc0, !PT ;  /* 0x000001fc0b0b7812 */ /* 0x000fc800078ec0ff */
[----:B------:R-:W-:-:S04]  /*08f0*/  LOP3.LUT R18, R11, R24, RZ, 0xfc, !PT ;  /* 0x000000180b127212 */ /* 0x000fc800078efcff */
[----:B------:R-:W-:-:S04]  /*0900*/  SHF.R.S32.HI R21, RZ, 0x1f, R18 ;  /* 0x0000001fff157819 */ /* 0x000fc80000011412 */
[----:B------:R-:W-:Y:S01]  /*0910*/  LEA.HI R21, R21, R18, RZ, 0x10 ;  /* 0x0000001215157211 */ /* 0x000fe200078f80ff */
[----:B------:R-:W-:Y:S01]  /*0920*/  FADD R27, -R13, R5 ;  /* 0x000000050d1b7221 */ /* 0x000fe20000000100 */
[----:B------:R-:W-:Y:S01]  /*0930*/  LEA R19, R11, UR4, 0x2 ;  /* 0x000000040b137c11 */ /* 0x000fe2000f8e10ff */
[----:B------:R-:W-:Y:S01]  /*0940*/  FADD R25, -R13, R4 ;  /* 0x000000040d197221 */ /* 0x000fe20000000100 */
[----:B------:R-:W-:Y:S01]  /*0950*/  LOP3.LUT R23, R21, 0xffff0000, RZ, 0xc0, !PT ;  /* 0xffff000015177812 */ /* 0x000fe200078ec0ff */
[C---:B------:R-:W-:Y:S01]  /*0960*/  FADD R5, -R13.reuse, R2 ;  /* 0x000000020d057221 */ /* 0x040fe20000000100 */
[----:B------:R-:W-:Y:S01]  /*0970*/  FADD R3, -R13, R3 ;  /* 0x000000030d037221 */ /* 0x000fe20000000100 */
[----:B------:R-:W-:Y:S01]  /*0980*/  LOP3.LUT R24, R11, 0x200, R24, 0xfe, !PT ;  /* 0x000002000b187812 */ /* 0x000fe200078efe18 */
[----:B------:R-:W-:Y:S01]  /*0990*/  BAR.SYNC.DEFER_BLOCKING 0x0 ;  /* 0x0000000000007b1d */ /* 0x000fe20000010000 */
[----:B------:R-:W-:Y:S01]  /*09a0*/  ISETP.LT.AND P1, PT, R18, 0x40000, !P0 ;  /* 0x000400001200780c */ /* 0x000fe20004721270 */
[C---:B------:R-:W-:Y:S01]  /*09b0*/  FMUL R4, R16.reuse, R27 ;  /* 0x0000001b10047220 */ /* 0x040fe20000400000 */
[----:B------:R-:W-:Y:S01]  /*09c0*/  IADD3 R23, R18, -R23, RZ ;  /* 0x8000001712177210 */ /* 0x000fe20007ffe0ff */
[C---:B------:R-:W-:Y:S01]  /*09d0*/  FMUL R18, R16.reuse, R25 ;  /* 0x0000001910127220 */ /* 0x040fe20000400000 */
[C---:B0-----:R-:W-:Y:S01]  /*09e0*/  FMUL R20, R16.reuse, R5 ;  /* 0x0000000510147220 */ /* 0x041fe20000400000 */
[----:B------:R-:W-:Y:S01]  /*09f0*/  FMUL R16, R16, R3 ;  /* 0x0000000310107220 */ /* 0x000fe20000400000 */
[-CC-:B------:R-:W-:Y:S01]  /*0a00*/  FFMA R4, R4, R14.reuse, R15.reuse ;  /* 0x0000000e04047223 */ /* 0x180fe2000000000f */
[-CC-:B------:R-:W-:Y:S01]  /*0a10*/  FFMA R18, R18, R14.reuse, R15.reuse ;  /* 0x0000000e12127223 */ /* 0x180fe2000000000f */
[-CC-:B------:R-:W-:Y:S01]  /*0a20*/  FFMA R20, R20, R14.reuse, R15.reuse ;  /* 0x0000000e14147223 */ /* 0x180fe2000000000f */
[----:B------:R-:W-:Y:S01]  /*0a30*/  FFMA R16, R16, R14, R15 ;  /* 0x0000000e10107223 */ /* 0x000fe2000000000f */
[----:B------:R-:W0:Y:S01]  /*0a40*/  LDC.64 R2, c[0x0][0x240] ;  /* 0x00009000ff027b82 */ /* 0x000e220000000a00 */
[----:B------:R-:W-:Y:S01]  /*0a50*/  FSETP.GEU.AND P2, PT, R4, RZ, PT ;  /* 0x000000ff0400720b */ /* 0x000fe20003f4e000 */
[----:B------:R-:W1:Y:S06]  /*0a60*/  LDS.128 R8, [R19] ;  /* 0x0000000013087984 */ /* 0x000e6c0000000c00 */
[----:B------:R-:W-:Y:S01]  /*0a70*/  BAR.SYNC.DEFER_BLOCKING 0x0 ;  /* 0x0000000000007b1d */ /* 0x000fe20000010000 */
[----:B------:R-:W-:-:S02]  /*0a80*/  FSETP.GEU.AND P5, PT, R20, RZ, PT ;  /* 0x000000ff1400720b */ /* 0x000fc40003fae000 */
[----:B------:R-:W-:Y:S02]  /*0a90*/  FSETP.GEU.AND P4, PT, R16, RZ, PT ;  /* 0x000000ff1000720b */ /* 0x000fe40003f8e000 */
[----:B------:R-:W-:Y:S02]  /*0aa0*/  FSETP.GEU.AND P3, PT, R18, RZ, PT ;  /* 0x000000ff1200720b */ /* 0x000fe40003f6e000 */
[----:B------:R-:W-:Y:S02]  /*0ab0*/  FSEL R5, R20, RZ, P5 ;  /* 0x000000ff14057208 */ /* 0x000fe40002800000 */
[----:B------:R-:W-:Y:S02]  /*0ac0*/  FSEL R16, R16, RZ, P4 ;  /* 0x000000ff10107208 */ /* 0x000fe40002000000 */
[----:B------:R-:W-:Y:S02]  /*0ad0*/  FSEL R13, R18, RZ, P3 ;  /* 0x000000ff120d7208 */ /* 0x000fe40001800000 */
[----:B------:R-:W-:Y:S01]  /*0ae0*/  FSEL R15, R4, RZ, P2 ;  /* 0x000000ff040f7208 */ /* 0x000fe20001000000 */
[----:B------:R-:W-:Y:S01]  /*0af0*/  FADD R6, R5, R6 ;  /* 0x0000000605067221 */ /* 0x000fe20000000000 */
[----:B------:R-:W-:Y:S01]  /*0b00*/  FADD R16, R16, R7 ;  /* 0x0000000710107221 */ /* 0x000fe20000000000 */
[----:B------:R-:W-:-:S02]  /*0b10*/  FADD R12, R13, R12 ;  /* 0x0000000c0d0c7221 */ /* 0x000fc40000000000 */
[----:B------:R-:W-:Y:S01]  /*0b20*/  FADD R26, R15, R26 ;  /* 0x0000001a0f1a7221 */ /* 0x000fe20000000000 */
[----:B------:R2:W-:Y:S04]  /*0b30*/  STS [R17], R6 ;  /* 0x0000000611007388 */ /* 0x0005e80000000800 */
[----:B------:R2:W-:Y:S04]  /*0b40*/  STS [R17+0x200], R16 ;  /* 0x0002001011007388 */ /* 0x0005e80000000800 */
[----:B------:R2:W-:Y:S04]  /*0b50*/  STS [R17+0x400], R12 ;  /* 0x0004000c11007388 */ /* 0x0005e80000000800 */
[----:B------:R2:W-:Y:S01]  /*0b60*/  STS [R17+0x600], R26 ;  /* 0x0006001a11007388 */ /* 0x0005e20000000800 */
[----:B------:R-:W-:Y:S01]  /*0b70*/  SHF.L.U32 R21, R21, 0x4, RZ ;  /* 0x0000000415157819 */ /* 0x000fe200000006ff */
[----:B------:R-:W-:Y:S01]  /*0b80*/  IMAD R23, R0, 0x10000, R23 ;  /* 0x0001000000177824 */ /* 0x000fe200078e0217 */
[----:B------:R-:W-:Y:S02]  /*0b90*/  BAR.SYNC.DEFER_BLOCKING 0x0 ;  /* 0x0000000000007b1d */ /* 0x000fe40000010000 */
[----:B------:R-:W-:-:S02]  /*0ba0*/  LOP3.LUT R14, R21, 0xfff00000, RZ, 0xc0, !PT ;  /* 0xfff00000150e7812 */ /* 0x000fc400078ec0ff */
[----:B------:R-:W-:Y:S02]  /*0bb0*/  ISETP.LT.AND P0, PT, R24, 0x40000, !P0 ;  /* 0x000400001800780c */ /* 0x000fe40004701270 */
[----:B------:R-:W-:-:S05]  /*0bc0*/  IADD3 R23, R23, R14, RZ ;  /* 0x0000000e17177210 */ /* 0x000fca0007ffe0ff */
[----:B0-----:R-:W-:-:S05]  /*0bd0*/  IMAD.WIDE R4, R23, 0x4, R2 ;  /* 0x0000000417047825 */ /* 0x001fca00078e0202 */
[----:B-1----:R2:W-:Y:S01]  /*0be0*/  @P1 STG.E.128 desc[UR6][R4.64], R8 ;  /* 0x0000000804001986 */ /* 0x0025e2000c101d06 */
[----:B------:R-:W-:Y:S05]  /*0bf0*/  @!P0 EXIT ;  /* 0x000000000000894d */ /* 0x000fea0003800000 */
[----:B--2---:R-:W0:Y:S01]  /*0c00*/  LDS.128 R4, [R19] ;  /* 0x0000000013047984 */ /* 0x004e220000000c00 */
[----:B------:R-:W-:-:S04]  /*0c10*/  SHF.R.S32.HI R9, RZ, 0x1f, R24 ;  /* 0x0000001fff097819 */ /* 0x000fc80000011418 */
[----:B------:R-:W-:-:S04]  /*0c20*/  LEA.HI R9, R9, R24, RZ, 0x10 ;  /* 0x0000001809097211 */ /* 0x000fc800078f80ff */
[C---:B------:R-:W-:Y:S02]  /*0c30*/  LOP3.LUT R11, R9.reuse, 0xffff0000, RZ, 0xc0, !PT ;  /* 0xffff0000090b7812 */ /* 0x040fe400078ec0ff */
[----:B------:R-:W-:-:S03]  /*0c40*/  SHF.L.U32 R9, R9, 0x4, RZ ;  /* 0x0000000409097819 */ /* 0x000fc600000006ff */
[----:B------:R-:W-:Y:S01]  /*0c50*/  IMAD.IADD R11, R24, 0x1, -R11 ;  /* 0x00000001180b7824 */ /* 0x000fe200078e0a0b */
[----:B------:R-:W-:-:S04]  /*0c60*/  LOP3.LUT R8, R9, 0xfff00000, RZ, 0xc0, !PT ;  /* 0xfff0000009087812 */ /* 0x000fc800078ec0ff */
[----:B------:R-:W-:-:S04]  /*0c70*/  LEA R11, R0, R11, 0x10 ;  /* 0x0000000b000b7211 */ /* 0x000fc800078e80ff */
[----:B------:R-:W-:-:S05]  /*0c80*/  IADD3 R11, R11, R8, RZ ;  /* 0x000000080b0b7210 */ /* 0x000fca0007ffe0ff */
[----:B------:R-:W-:-:S05]  /*0c90*/  IMAD.WIDE R2, R11, 0x4, R2 ;  /* 0x000000040b027825 */ /* 0x000fca00078e0202 */
[----:B0-----:R-:W-:Y:S01]  /*0ca0*/  STG.E.128 desc[UR6][R2.64], R4 ;  /* 0x0000000402007986 */ /* 0x001fe2000c101d06 */
[----:B------:R-:W-:Y:S05]  /*0cb0*/  EXIT ;  /* 0x000000000000794d */ /* 0x000fea0003800000 */
.L_x_0:
[----:B------:R-:W-:-:S00]  /*0cc0*/  BRA `(.L_x_0) ;  /* 0xfffffffc00fc7947 */ /* 0x000fc0000383ffff */
[----:B------:R-:W-:-:S00]  /*0cd0*/  NOP ;  /* 0x0000000000007918 */ /* 0x000fc00000000000 */
        /* <DEDUP_REMOVED lines=10> */
.L_x_1:


//--------------------- .nv.global.init           --------------------------
	.section	.nv.global.init,"aw",@progbits
.nv.global.init:
	.type		_$_str,@object
	.size		_$_str,(_$_str_$_2 - _$_str)
_$_str:
        /*0000*/ 	.byte	0x5f, 0x5f, 0x43, 0x55, 0x44, 0x41, 0x5f, 0x46, 0x54, 0x5a, 0x00
	.type		_$_str_$_2,@object
	.size		_$_str_$_2,(.L_1 - _$_str_$_2)
_$_str_$_2:
        /*000b*/ 	.byte	0x5f, 0x5f, 0x43, 0x55, 0x44, 0x41, 0x5f, 0x50, 0x52, 0x45, 0x43, 0x5f, 0x53, 0x51, 0x52, 0x54
        /*001b*/ 	.byte	0x00
.L_1:


//--------------------- .nv.shared.triton_poi_fused__native_batch_norm_legit_no_training_add_relu_13 --------------------------
	.section	.nv.shared.triton_poi_fused__native_batch_norm_legit_no_training_add_relu_13,"aw",@nobits
	.sectionflags	@""
	.align	16
	.zero		1024


//--------------------- .nv.constant0.triton_poi_fused__native_batch_norm_legit_no_training_add_relu_13 --------------------------
	.section	.nv.constant0.triton_poi_fused__native_batch_norm_legit_no_training_add_relu_13,"a",@progbits
	.sectionflags	@""
	.align	4
.nv.constant0.triton_poi_fused__native_batch_norm_legit_no_training_add_relu_13:
	.zero		592
